//
// Generated by NVIDIA NVVM Compiler
//
// Compiler Build ID: CL-36424714
// Cuda compilation tools, release 13.0, V13.0.88
// Based on NVVM 20.0.0
//

.version 9.0
.target sm_100
.address_size 64

	// .globl	_Z10AddVectorsPKfS0_Pfi

.visible .entry _Z10AddVectorsPKfS0_Pfi(
	.param .u64 .ptr .align 1 _Z10AddVectorsPKfS0_Pfi_param_0,
	.param .u64 .ptr .align 1 _Z10AddVectorsPKfS0_Pfi_param_1,
	.param .u64 .ptr .align 1 _Z10AddVectorsPKfS0_Pfi_param_2,
	.param .u32 _Z10AddVectorsPKfS0_Pfi_param_3
)
{
	.reg .pred 	%p<10>;
	.reg .b32 	%r<80>;
	.reg .b32 	%f<46>;
	.reg .b64 	%rd<67>;

	ld.param.u64 	%rd4, [_Z10AddVectorsPKfS0_Pfi_param_0];
	ld.param.u64 	%rd5, [_Z10AddVectorsPKfS0_Pfi_param_1];
	ld.param.u64 	%rd6, [_Z10AddVectorsPKfS0_Pfi_param_2];
	ld.param.u32 	%r41, [_Z10AddVectorsPKfS0_Pfi_param_3];
	cvta.to.global.u64 	%rd1, %rd6;
	cvta.to.global.u64 	%rd2, %rd5;
	cvta.to.global.u64 	%rd3, %rd4;
	mov.u32 	%r1, %ntid.x;
	mov.u32 	%r2, %nctaid.x;
	mov.u32 	%r3, %tid.x;
	mov.u32 	%r4, %ctaid.x;
	setp.lt.s32 	%p1, %r41, 1;
	@%p1 bra 	$L__BB0_12;
	and.b32  	%r5, %r41, 7;
	setp.lt.u32 	%p2, %r41, 8;
	mov.b32 	%r78, 0;
	@%p2 bra 	$L__BB0_4;
	and.b32  	%r78, %r41, 2147483640;
	neg.s32 	%r76, %r78;
	add.s32 	%r43, %r2, %r4;
	mad.lo.s32 	%r75, %r1, %r43, %r3;
	mul.lo.s32 	%r44, %r1, %r2;
	shl.b32 	%r9, %r44, 3;
	shl.b32 	%r45, %r2, 1;
	add.s32 	%r46, %r4, %r45;
	mad.lo.s32 	%r74, %r1, %r46, %r3;
	mad.lo.s32 	%r47, %r2, 3, %r4;
	mad.lo.s32 	%r73, %r1, %r47, %r3;
	shl.b32 	%r48, %r2, 2;
	add.s32 	%r49, %r4, %r48;
	mad.lo.s32 	%r72, %r1, %r49, %r3;
	mad.lo.s32 	%r50, %r2, 5, %r4;
	mad.lo.s32 	%r71, %r1, %r50, %r3;
	mad.lo.s32 	%r51, %r2, 6, %r4;
	mad.lo.s32 	%r70, %r1, %r51, %r3;
	mad.lo.s32 	%r52, %r2, 7, %r4;
	mad.lo.s32 	%r69, %r1, %r52, %r3;
	mad.lo.s32 	%r68, %r1, %r4, %r3;
$L__BB0_3:
	.pragma "nounroll";
	mul.wide.s32 	%rd7, %r68, 4;
	add.s64 	%rd8, %rd3, %rd7;
	ld.global.f32 	%f1, [%rd8];
	add.s64 	%rd9, %rd2, %rd7;
	ld.global.f32 	%f2, [%rd9];
	add.f32 	%f3, %f1, %f2;
	add.s64 	%rd10, %rd1, %rd7;
	st.global.f32 	[%rd10], %f3;
	mul.wide.s32 	%rd11, %r75, 4;
	add.s64 	%rd12, %rd3, %rd11;
	ld.global.f32 	%f4, [%rd12];
	add.s64 	%rd13, %rd2, %rd11;
	ld.global.f32 	%f5, [%rd13];
	add.f32 	%f6, %f4, %f5;
	add.s64 	%rd14, %rd1, %rd11;
	st.global.f32 	[%rd14], %f6;
	mul.wide.s32 	%rd15, %r74, 4;
	add.s64 	%rd16, %rd3, %rd15;
	ld.global.f32 	%f7, [%rd16];
	add.s64 	%rd17, %rd2, %rd15;
	ld.global.f32 	%f8, [%rd17];
	add.f32 	%f9, %f7, %f8;
	add.s64 	%rd18, %rd1, %rd15;
	st.global.f32 	[%rd18], %f9;
	mul.wide.s32 	%rd19, %r73, 4;
	add.s64 	%rd20, %rd3, %rd19;
	ld.global.f32 	%f10, [%rd20];
	add.s64 	%rd21, %rd2, %rd19;
	ld.global.f32 	%f11, [%rd21];
	add.f32 	%f12, %f10, %f11;
	add.s64 	%rd22, %rd1, %rd19;
	st.global.f32 	[%rd22], %f12;
	mul.wide.s32 	%rd23, %r72, 4;
	add.s64 	%rd24, %rd3, %rd23;
	ld.global.f32 	%f13, [%rd24];
	add.s64 	%rd25, %rd2, %rd23;
	ld.global.f32 	%f14, [%rd25];
	add.f32 	%f15, %f13, %f14;
	add.s64 	%rd26, %rd1, %rd23;
	st.global.f32 	[%rd26], %f15;
	mul.wide.s32 	%rd27, %r71, 4;
	add.s64 	%rd28, %rd3, %rd27;
	ld.global.f32 	%f16, [%rd28];
	add.s64 	%rd29, %rd2, %rd27;
	ld.global.f32 	%f17, [%rd29];
	add.f32 	%f18, %f16, %f17;
	add.s64 	%rd30, %rd1, %rd27;
	st.global.f32 	[%rd30], %f18;
	mul.wide.s32 	%rd31, %r70, 4;
	add.s64 	%rd32, %rd3, %rd31;
	ld.global.f32 	%f19, [%rd32];
	add.s64 	%rd33, %rd2, %rd31;
	ld.global.f32 	%f20, [%rd33];
	add.f32 	%f21, %f19, %f20;
	add.s64 	%rd34, %rd1, %rd31;
	st.global.f32 	[%rd34], %f21;
	mul.wide.s32 	%rd35, %r69, 4;
	add.s64 	%rd36, %rd3, %rd35;
	ld.global.f32 	%f22, [%rd36];
	add.s64 	%rd37, %rd2, %rd35;
	ld.global.f32 	%f23, [%rd37];
	add.f32 	%f24, %f22, %f23;
	add.s64 	%rd38, %rd1, %rd35;
	st.global.f32 	[%rd38], %f24;
	add.s32 	%r76, %r76, 8;
	add.s32 	%r75, %r75, %r9;
	add.s32 	%r74, %r74, %r9;
	add.s32 	%r73, %r73, %r9;
	add.s32 	%r72, %r72, %r9;
	add.s32 	%r71, %r71, %r9;
	add.s32 	%r70, %r70, %r9;
	add.s32 	%r69, %r69, %r9;
	add.s32 	%r68, %r68, %r9;
	setp.ne.s32 	%p3, %r76, 0;
	@%p3 bra 	$L__BB0_3;
$L__BB0_4:
	setp.eq.s32 	%p4, %r5, 0;
	@%p4 bra 	$L__BB0_12;
	and.b32  	%r36, %r41, 3;
	setp.lt.u32 	%p5, %r5, 4;
	@%p5 bra 	$L__BB0_7;
	mad.lo.s32 	%r53, %r78, %r2, %r4;
	mad.lo.s32 	%r54, %r53, %r1, %r3;
	mul.wide.s32 	%rd39, %r54, 4;
	add.s64 	%rd40, %rd3, %rd39;
	ld.global.f32 	%f25, [%rd40];
	add.s64 	%rd41, %rd2, %rd39;
	ld.global.f32 	%f26, [%rd41];
	add.f32 	%f27, %f25, %f26;
	add.s64 	%rd42, %rd1, %rd39;
	st.global.f32 	[%rd42], %f27;
	add.s32 	%r55, %r53, %r2;
	mad.lo.s32 	%r56, %r55, %r1, %r3;
	mul.wide.s32 	%rd43, %r56, 4;
	add.s64 	%rd44, %rd3, %rd43;
	ld.global.f32 	%f28, [%rd44];
	add.s64 	%rd45, %rd2, %rd43;
	ld.global.f32 	%f29, [%rd45];
	add.f32 	%f30, %f28, %f29;
	add.s64 	%rd46, %rd1, %rd43;
	st.global.f32 	[%rd46], %f30;
	add.s32 	%r57, %r55, %r2;
	mad.lo.s32 	%r58, %r57, %r1, %r3;
	mul.wide.s32 	%rd47, %r58, 4;
	add.s64 	%rd48, %rd3, %rd47;
	ld.global.f32 	%f31, [%rd48];
	add.s64 	%rd49, %rd2, %rd47;
	ld.global.f32 	%f32, [%rd49];
	add.f32 	%f33, %f31, %f32;
	add.s64 	%rd50, %rd1, %rd47;
	st.global.f32 	[%rd50], %f33;
	add.s32 	%r59, %r57, %r2;
	mad.lo.s32 	%r60, %r59, %r1, %r3;
	mul.wide.s32 	%rd51, %r60, 4;
	add.s64 	%rd52, %rd3, %rd51;
	ld.global.f32 	%f34, [%rd52];
	add.s64 	%rd53, %rd2, %rd51;
	ld.global.f32 	%f35, [%rd53];
	add.f32 	%f36, %f34, %f35;
	add.s64 	%rd54, %rd1, %rd51;
	st.global.f32 	[%rd54], %f36;
	add.s32 	%r78, %r78, 4;
$L__BB0_7:
	setp.eq.s32 	%p6, %r36, 0;
	@%p6 bra 	$L__BB0_12;
	setp.eq.s32 	%p7, %r36, 1;
	@%p7 bra 	$L__BB0_10;
	mad.lo.s32 	%r61, %r78, %r2, %r4;
	mad.lo.s32 	%r62, %r61, %r1, %r3;
	mul.wide.s32 	%rd55, %r62, 4;
	add.s64 	%rd56, %rd3, %rd55;
	ld.global.f32 	%f37, [%rd56];
	add.s64 	%rd57, %rd2, %rd55;
	ld.global.f32 	%f38, [%rd57];
	add.f32 	%f39, %f37, %f38;
	add.s64 	%rd58, %rd1, %rd55;
	st.global.f32 	[%rd58], %f39;
	add.s32 	%r63, %r61, %r2;
	mad.lo.s32 	%r64, %r63, %r1, %r3;
	mul.wide.s32 	%rd59, %r64, 4;
	add.s64 	%rd60, %rd3, %rd59;
	ld.global.f32 	%f40, [%rd60];
	add.s64 	%rd61, %rd2, %rd59;
	ld.global.f32 	%f41, [%rd61];
	add.f32 	%f42, %f40, %f41;
	add.s64 	%rd62, %rd1, %rd59;
	st.global.f32 	[%rd62], %f42;
	add.s32 	%r78, %r78, 2;
$L__BB0_10:
	and.b32  	%r65, %r41, 1;
	setp.eq.b32 	%p8, %r65, 1;
	not.pred 	%p9, %p8;
	@%p9 bra 	$L__BB0_12;
	mad.lo.s32 	%r66, %r78, %r2, %r4;
	mad.lo.s32 	%r67, %r66, %r1, %r3;
	mul.wide.s32 	%rd63, %r67, 4;
	add.s64 	%rd64, %rd3, %rd63;
	ld.global.f32 	%f43, [%rd64];
	add.s64 	%rd65, %rd2, %rd63;
	ld.global.f32 	%f44, [%rd65];
	add.f32 	%f45, %f43, %f44;
	add.s64 	%rd66, %rd1, %rd63;
	st.global.f32 	[%rd66], %f45;
$L__BB0_12:
	ret;

}


// ===== COMPILED SASS (sm_100) =====

	.target	sm_100

	.elftype	@"ET_EXEC"


//--------------------- .note.nv.tkinfo           --------------------------
	.section	.note.nv.tkinfo,"",@"SHT_NOTE"
	.sectionflags	@"SHF_NOTE_NV_TKINFO"
	.tkinfo
        /*0018*/ 	.word	0x00000002
        /*0030*/ 	.string	""
        /*0030*/ 	.string	"ptxas"
        /*0030*/ 	.string	"Cuda compilation tools, release 13.0, V13.0.88"
        /*0030*/ 	.string	"Build cuda_13.0.r13.0/compiler.36424714_0"
        /*0030*/ 	.string	"-arch sm_100 -m 64 "



//--------------------- .note.nv.cuinfo           --------------------------
	.section	.note.nv.cuinfo,"",@"SHT_NOTE"
	.sectionflags	@"SHF_NOTE_NV_CUINFO"
        /*0018*/ 	.short	0x0002
        /*001a*/ 	.short	0x0064
        /*001c*/ 	.short	0x0082
	.zero		2


//--------------------- .nv.info                  --------------------------
	.section	.nv.info,"",@"SHT_CUDA_INFO"
	.align	4


	//----- nvinfo : EIATTR_REGCOUNT
	.align		4
        /*0000*/ 	.byte	0x04, 0x2f
        /*0002*/ 	.short	(.L_1 - .L_0)
	.align		4
.L_0:
        /*0004*/ 	.word	index@(_Z10AddVectorsPKfS0_Pfi)
        /*0008*/ 	.word	0x00000020


	//----- nvinfo : EIATTR_FRAME_SIZE
	.align		4
.L_1:
        /*000c*/ 	.byte	0x04, 0x11
        /*000e*/ 	.short	(.L_3 - .L_2)
	.align		4
.L_2:
        /*0010*/ 	.word	index@(_Z10AddVectorsPKfS0_Pfi)
        /*0014*/ 	.word	0x00000000


	//----- nvinfo : EIATTR_MIN_STACK_SIZE
	.align		4
.L_3:
        /*0018*/ 	.byte	0x04, 0x12
        /*001a*/ 	.short	(.L_5 - .L_4)
	.align		4
.L_4:
        /*001c*/ 	.word	index@(_Z10AddVectorsPKfS0_Pfi)
        /*0020*/ 	.word	0x00000000
.L_5:


//--------------------- .nv.compat                --------------------------
	.section	.nv.compat,"",@"SHT_CUDA_COMPAT_INFO"
	.align	4
        /*0000*/ 	.byte	0x02, 0x09, 0x00, 0x00, 0x02, 0x02, 0x01, 0x00, 0x02, 0x05, 0x05, 0x00, 0x03, 0x07, 0x01, 0x01
        /*0010*/ 	.byte	0x02, 0x03, 0x00, 0x00, 0x02, 0x06, 0x01, 0x00, 0x04, 0x0b, 0x08, 0x00, 0x09, 0x00, 0x00, 0x00
        /*0020*/ 	.byte	0x00, 0x00, 0x00, 0x00


//--------------------- .nv.info._Z10AddVectorsPKfS0_Pfi --------------------------
	.section	.nv.info._Z10AddVectorsPKfS0_Pfi,"",@"SHT_CUDA_INFO"
	.sectionflags	@""
	.align	4


	//----- nvinfo : EIATTR_CUDA_API_VERSION
	.align		4
        /*0000*/ 	.byte	0x04, 0x37
        /*0002*/ 	.short	(.L_7 - .L_6)
.L_6:
        /*0004*/ 	.word	0x00000082


	//----- nvinfo : EIATTR_KPARAM_INFO
	.align		4
.L_7:
        /*0008*/ 	.byte	0x04, 0x17
        /*000a*/ 	.short	(.L_9 - .L_8)
.L_8:
        /*000c*/ 	.word	0x00000000
        /*0010*/ 	.short	0x0003
        /*0012*/ 	.short	0x0018
        /*0014*/ 	.byte	0x00, 0xf0, 0x11, 0x00


	//----- nvinfo : EIATTR_KPARAM_INFO
	.align		4
.L_9:
        /*0018*/ 	.byte	0x04, 0x17
        /*001a*/ 	.short	(.L_11 - .L_10)
.L_10:
        /*001c*/ 	.word	0x00000000
        /*0020*/ 	.short	0x0002
        /*0022*/ 	.short	0x0010
        /*0024*/ 	.byte	0x00, 0xf5, 0x21, 0x00


	//----- nvinfo : EIATTR_KPARAM_INFO
	.align		4
.L_11:
        /*0028*/ 	.byte	0x04, 0x17
        /*002a*/ 	.short	(.L_13 - .L_12)
.L_12:
        /*002c*/ 	.word	0x00000000
        /*0030*/ 	.short	0x0001
        /*0032*/ 	.short	0x0008
        /*0034*/ 	.byte	0x00, 0xf5, 0x21, 0x00


	//----- nvinfo : EIATTR_KPARAM_INFO
	.align		4
.L_13:
        /*0038*/ 	.byte	0x04, 0x17
        /*003a*/ 	.short	(.L_15 - .L_14)
.L_14:
        /*003c*/ 	.word	0x00000000
        /*0040*/ 	.short	0x0000
        /*0042*/ 	.short	0x0000
        /*0044*/ 	.byte	0x00, 0xf5, 0x21, 0x00


	//----- nvinfo : EIATTR_SPARSE_MMA_MASK
	.align		4
.L_15:
        /*0048*/ 	.byte	0x03, 0x50
        /*004a*/ 	.short	0x0000


	//----- nvinfo : EIATTR_MAXREG_COUNT
	.align		4
        /*004c*/ 	.byte	0x03, 0x1b
        /*004e*/ 	.short	0x00ff


	//----- nvinfo : EIATTR_MERCURY_ISA_VERSION
	.align		4
        /*0050*/ 	.byte	0x03, 0x5f
        /*0052*/ 	.short	0x0101


	//----- nvinfo : EIATTR_VRC_CTA_INIT_COUNT
	.align		4
        /*0054*/ 	.byte	0x02, 0x4a
	.zero		1
	.zero		1


	//----- nvinfo : EIATTR_EXIT_INSTR_OFFSETS
	.align		4
        /*0058*/ 	.byte	0x04, 0x1c
        /*005a*/ 	.short	(.L_17 - .L_16)


	//   ....[0]....
.L_16:
        /*005c*/ 	.word	0x00000040


	//   ....[1]....
        /*0060*/ 	.word	0x00000660


	//   ....[2]....
        /*0064*/ 	.word	0x00000930


	//   ....[3]....
        /*0068*/ 	.word	0x00000ae0


	//   ....[4]....
        /*006c*/ 	.word	0x00000bb0


	//----- nvinfo : EIATTR_CBANK_PARAM_SIZE
	.align		4
.L_17:
        /*0070*/ 	.byte	0x03, 0x19
        /*0072*/ 	.short	0x001c


	//----- nvinfo : EIATTR_PARAM_CBANK
	.align		4
        /*0074*/ 	.byte	0x04, 0x0a
        /*0076*/ 	.short	(.L_19 - .L_18)
	.align		4
.L_18:
        /*0078*/ 	.word	index@(.nv.constant0._Z10AddVectorsPKfS0_Pfi)
        /*007c*/ 	.short	0x0380
        /*007e*/ 	.short	0x001c


	//----- nvinfo : EIATTR_SW_WAR
	.align		4
.L_19:
        /*0080*/ 	.byte	0x04, 0x36
        /*0082*/ 	.short	(.L_21 - .L_20)
.L_20:
        /*0084*/ 	.word	0x00000008
.L_21:


//--------------------- .nv.callgraph             --------------------------
	.section	.nv.callgraph,"",@"SHT_CUDA_CALLGRAPH"
	.align	4
	.sectionentsize	8
	.align		4
        /*0000*/ 	.word	0x00000000
	.align		4
        /*0004*/ 	.word	0xffffffff
	.align		4
        /*0008*/ 	.word	0x00000000
	.align		4
        /*000c*/ 	.word	0xfffffffe
	.align		4
        /*0010*/ 	.word	0x00000000
	.align		4
        /*0014*/ 	.word	0xfffffffd
	.align		4
        /*0018*/ 	.word	0x00000000
	.align		4
        /*001c*/ 	.word	0xfffffffc


//--------------------- .text._Z10AddVectorsPKfS0_Pfi --------------------------
	.section	.text._Z10AddVectorsPKfS0_Pfi,"ax",@progbits
	.align	128
        .global         _Z10AddVectorsPKfS0_Pfi
        .type           _Z10AddVectorsPKfS0_Pfi,@function
        .size           _Z10AddVectorsPKfS0_Pfi,(.L_x_5 - _Z10AddVectorsPKfS0_Pfi)
        .other          _Z10AddVectorsPKfS0_Pfi,@"STO_CUDA_ENTRY STV_DEFAULT"
_Z10AddVectorsPKfS0_Pfi:
.text._Z10AddVectorsPKfS0_Pfi:
[----:B------:R-:W-:Y:S08]  /*0000*/  LDC R1, c[0x0][0x37c] ;  /* 0x0000df00ff017b82 */ /* 0x000ff00000000800 */
[----:B------:R-:W0:Y:S01]  /*0010*/  LDC R0, c[0x0][0x398] ;  /* 0x0000e600ff007b82 */ /* 0x000e220000000800 */
[----:B------:R-:W1:Y:S01]  /*0020*/  LDCU UR4, c[0x0][0x360] ;  /* 0x00006c00ff0477ac */ /* 0x000e620008000800 */
[----:B0-----:R-:W-:-:S13]  /*0030*/  ISETP.GE.AND P0, PT, R0, 0x1, PT ;  /* 0x000000010000780c */ /* 0x001fda0003f06270 */
[----:B-1----:R-:W-:Y:S05]  /*0040*/  @!P0 EXIT ;  /* 0x000000000000894d */ /* 0x002fea0003800000 */
[----:B------:R-:W0:Y:S01]  /*0050*/  LDC R3, c[0x0][0x370] ;  /* 0x0000dc00ff037b82 */ /* 0x000e220000000800 */
[----:B------:R-:W1:Y:S01]  /*0060*/  S2R R4, SR_CTAID.X ;  /* 0x0000000000047919 */ /* 0x000e620000002500 */
[C---:B------:R-:W-:Y:S01]  /*0070*/  ISETP.GE.U32.AND P1, PT, R0.reuse, 0x8, PT ;  /* 0x000000080000780c */ /* 0x040fe20003f26070 */
[----:B------:R-:W2:Y:S01]  /*0080*/  LDCU.64 UR6, c[0x0][0x358] ;  /* 0x00006b00ff0677ac */ /* 0x000ea20008000a00 */
[----:B------:R-:W-:Y:S01]  /*0090*/  LOP3.LUT R2, R0, 0x7, RZ, 0xc0, !PT ;  /* 0x0000000700027812 */ /* 0x000fe200078ec0ff */
[----:B------:R-:W3:Y:S01]  /*00a0*/  S2R R7, SR_TID.X ;  /* 0x0000000000077919 */ /* 0x000ee20000002100 */
[----:B------:R-:W-:Y:S02]  /*00b0*/  HFMA2 R5, -RZ, RZ, 0, 0 ;  /* 0x00000000ff057431 */ /* 0x000fe400000001ff */
[----:B------:R-:W-:-:S07]  /*00c0*/  ISETP.NE.AND P0, PT, R2, RZ, PT ;  /* 0x000000ff0200720c */ /* 0x000fce0003f05270 */
[----:B------:R-:W-:Y:S06]  /*00d0*/  @!P1 BRA `(.L_x_0) ;  /* 0x0000000400609947 */ /* 0x000fec0003800000 */
[CC--:B01----:R-:W-:Y:S01]  /*00e0*/  IADD3 R8, PT, PT, R3.reuse, R4.reuse, RZ ;  /* 0x0000000403087210 */ /* 0x0c3fe20007ffe0ff */
[C-C-:B------:R-:W-:Y:S01]  /*00f0*/  IMAD R12, R3.reuse, 0x3, R4.reuse ;  /* 0x00000003030c7824 */ /* 0x140fe200078e0204 */
[CC--:B------:R-:W-:Y:S01]  /*0100*/  LEA R10, R3.reuse, R4.reuse, 0x1 ;  /* 0x00000004030a7211 */ /* 0x0c0fe200078e08ff */
[C-C-:B------:R-:W-:Y:S01]  /*0110*/  IMAD R16, R3.reuse, 0x5, R4.reuse ;  /* 0x0000000503107824 */ /* 0x140fe200078e0204 */
[C---:B------:R-:W-:Y:S01]  /*0120*/  LEA R14, R3.reuse, R4, 0x2 ;  /* 0x00000004030e7211 */ /* 0x040fe200078e10ff */
[C-C-:B------:R-:W-:Y:S01]  /*0130*/  IMAD R18, R3.reuse, 0x6, R4.reuse ;  /* 0x0000000603127824 */ /* 0x140fe200078e0204 */
[----:B------:R-:W-:Y:S01]  /*0140*/  LOP3.LUT R5, R0, 0x7ffffff8, RZ, 0xc0, !PT ;  /* 0x7ffffff800057812 */ /* 0x000fe200078ec0ff */
[----:B------:R-:W-:Y:S02]  /*0150*/  IMAD R20, R3, 0x7, R4 ;  /* 0x0000000703147824 */ /* 0x000fe400078e0204 */
[--C-:B---3--:R-:W-:Y:S01]  /*0160*/  IMAD R9, R8, UR4, R7.reuse ;  /* 0x0000000408097c24 */ /* 0x108fe2000f8e0207 */
[----:B------:R-:W-:Y:S01]  /*0170*/  IADD3 R26, PT, PT, -R5, RZ, RZ ;  /* 0x000000ff051a7210 */ /* 0x000fe20007ffe1ff */
[----:B------:R-:W-:-:S02]  /*0180*/  IMAD R11, R10, UR4, R7 ;  /* 0x000000040a0b7c24 */ /* 0x000fc4000f8e0207 */
[----:B------:R-:W-:Y:S02]  /*0190*/  IMAD R6, R3, UR4, RZ ;  /* 0x0000000403067c24 */ /* 0x000fe4000f8e02ff */
[--C-:B------:R-:W-:Y:S02]  /*01a0*/  IMAD R22, R4, UR4, R7.reuse ;  /* 0x0000000404167c24 */ /* 0x100fe4000f8e0207 */
[--C-:B------:R-:W-:Y:S02]  /*01b0*/  IMAD R23, R12, UR4, R7.reuse ;  /* 0x000000040c177c24 */ /* 0x100fe4000f8e0207 */
[--C-:B------:R-:W-:Y:S02]  /*01c0*/  IMAD R27, R14, UR4, R7.reuse ;  /* 0x000000040e1b7c24 */ /* 0x100fe4000f8e0207 */
[--C-:B------:R-:W-:Y:S02]  /*01d0*/  IMAD R29, R16, UR4, R7.reuse ;  /* 0x00000004101d7c24 */ /* 0x100fe4000f8e0207 */
[----:B------:R-:W-:-:S02]  /*01e0*/  IMAD R8, R18, UR4, R7 ;  /* 0x0000000412087c24 */ /* 0x000fc4000f8e0207 */
[----:B------:R-:W-:-:S07]  /*01f0*/  IMAD R10, R20, UR4, R7 ;  /* 0x00000004140a7c24 */ /* 0x000fce000f8e0207 */
.L_x_1:
[----:B------:R-:W0:Y:S08]  /*0200*/  LDC.64 R12, c[0x0][0x380] ;  /* 0x0000e000ff0c7b82 */ /* 0x000e300000000a00 */
[----:B------:R-:W1:Y:S01]  /*0210*/  LDC.64 R14, c[0x0][0x388] ;  /* 0x0000e200ff0e7b82 */ /* 0x000e620000000a00 */
[----:B0-----:R-:W-:-:S06]  /*0220*/  IMAD.WIDE R18, R22, 0x4, R12 ;  /* 0x0000000416127825 */ /* 0x001fcc00078e020c */
[----:B--2---:R-:W2:Y:S01]  /*0230*/  LDG.E R18, desc[UR6][R18.64] ;  /* 0x0000000612127981 */ /* 0x004ea2000c1e1900 */
[----:B-1--4-:R-:W-:-:S05]  /*0240*/  IMAD.WIDE R16, R22, 0x4, R14 ;  /* 0x0000000416107825 */ /* 0x012fca00078e020e */
[----:B------:R0:W2:Y:S02]  /*0250*/  LDG.E R21, desc[UR6][R16.64] ;  /* 0x0000000610157981 */ /* 0x0000a4000c1e1900 */
[----:B0-----:R-:W0:Y:S01]  /*0260*/  LDC.64 R16, c[0x0][0x390] ;  /* 0x0000e400ff107b82 */ /* 0x001e220000000a00 */
[----:B------:R-:W-:-:S04]  /*0270*/  IMAD.WIDE R24, R9, 0x4, R14 ;  /* 0x0000000409187825 */ /* 0x000fc800078e020e */
[----:B--2---:R-:W-:Y:S01]  /*0280*/  FADD R28, R18, R21 ;  /* 0x00000015121c7221 */ /* 0x004fe20000000000 */
[----:B0-----:R-:W-:-:S04]  /*0290*/  IMAD.WIDE R20, R22, 0x4, R16 ;  /* 0x0000000416147825 */ /* 0x001fc800078e0210 */
[----:B------:R-:W-:Y:S01]  /*02a0*/  IMAD.WIDE R18, R9, 0x4, R12 ;  /* 0x0000000409127825 */ /* 0x000fe200078e020c */
[----:B------:R0:W-:Y:S04]  /*02b0*/  STG.E desc[UR6][R20.64], R28 ;  /* 0x0000001c14007986 */ /* 0x0001e8000c101906 */
[----:B------:R-:W2:Y:S04]  /*02c0*/  LDG.E R25, desc[UR6][R24.64] ;  /* 0x0000000618197981 */ /* 0x000ea8000c1e1900 */
[----:B------:R-:W2:Y:S01]  /*02d0*/  LDG.E R18, desc[UR6][R18.64] ;  /* 0x0000000612127981 */ /* 0x000ea2000c1e1900 */
[----:B0-----:R-:W-:-:S04]  /*02e0*/  IMAD.WIDE R20, R11, 0x4, R14 ;  /* 0x000000040b147825 */ /* 0x001fc800078e020e */
[----:B--2---:R-:W-:Y:S01]  /*02f0*/  FADD R28, R18, R25 ;  /* 0x00000019121c7221 */ /* 0x004fe20000000000 */
[----:B------:R-:W-:-:S04]  /*0300*/  IMAD.WIDE R24, R9, 0x4, R16 ;  /* 0x0000000409187825 */ /* 0x000fc800078e0210 */
        /* <DEDUP_REMOVED lines=28> */
[--C-:B------:R-:W-:Y:S01]  /*04d0*/  IMAD.WIDE R18, R8, 0x4, R12.reuse ;  /* 0x0000000408127825 */ /* 0x100fe200078e020c */
[----:B------:R0:W-:Y:S04]  /*04e0*/  STG.E desc[UR6][R24.64], R28 ;  /* 0x0000001c18007986 */ /* 0x0001e8000c101906 */
[----:B------:R-:W0:Y:S04]  /*04f0*/  LDG.E R21, desc[UR6][R20.64] ;  /* 0x0000000614157981 */ /* 0x000e28000c1e1900 */
[----:B------:R-:W0:Y:S01]  /*0500*/  LDG.E R18, desc[UR6][R18.64] ;  /* 0x0000000612127981 */ /* 0x000e22000c1e1900 */
[----:B------:R-:W-:-:S04]  /*0510*/  IMAD.WIDE R12, R10, 0x4, R12 ;  /* 0x000000040a0c7825 */ /* 0x000fc800078e020c */
[----:B------:R-:W-:-:S04]  /*0520*/  IMAD.WIDE R14, R10, 0x4, R14 ;  /* 0x000000040a0e7825 */ /* 0x000fc800078e020e */
[----:B0-----:R-:W-:Y:S01]  /*0530*/  FADD R28, R18, R21 ;  /* 0x00000015121c7221 */ /* 0x001fe20000000000 */
[----:B------:R-:W-:-:S05]  /*0540*/  IMAD.WIDE R20, R8, 0x4, R16 ;  /* 0x0000000408147825 */ /* 0x000fca00078e0210 */
[----:B------:R4:W-:Y:S04]  /*0550*/  STG.E desc[UR6][R20.64], R28 ;  /* 0x0000001c14007986 */ /* 0x0009e8000c101906 */
[----:B------:R-:W2:Y:S04]  /*0560*/  LDG.E R12, desc[UR6][R12.64] ;  /* 0x000000060c0c7981 */ /* 0x000ea8000c1e1900 */
[----:B------:R-:W2:Y:S01]  /*0570*/  LDG.E R15, desc[UR6][R14.64] ;  /* 0x000000060e0f7981 */ /* 0x000ea2000c1e1900 */
[----:B------:R-:W-:-:S04]  /*0580*/  IADD3 R26, PT, PT, R26, 0x8, RZ ;  /* 0x000000081a1a7810 */ /* 0x000fc80007ffe0ff */
[----:B------:R-:W-:Y:S01]  /*0590*/  ISETP.NE.AND P1, PT, R26, RZ, PT ;  /* 0x000000ff1a00720c */ /* 0x000fe20003f25270 */
[----:B------:R-:W-:Y:S01]  /*05a0*/  IMAD.WIDE R16, R10, 0x4, R16 ;  /* 0x000000040a107825 */ /* 0x000fe200078e0210 */
[C---:B------:R-:W-:Y:S02]  /*05b0*/  LEA R9, R6.reuse, R9, 0x3 ;  /* 0x0000000906097211 */ /* 0x040fe400078e18ff */
[C---:B------:R-:W-:Y:S02]  /*05c0*/  LEA R11, R6.reuse, R11, 0x3 ;  /* 0x0000000b060b7211 */ /* 0x040fe400078e18ff */
[C---:B------:R-:W-:Y:S02]  /*05d0*/  LEA R23, R6.reuse, R23, 0x3 ;  /* 0x0000001706177211 */ /* 0x040fe400078e18ff */
[C---:B------:R-:W-:Y:S02]  /*05e0*/  LEA R27, R6.reuse, R27, 0x3 ;  /* 0x0000001b061b7211 */ /* 0x040fe400078e18ff */
[----:B------:R-:W-:-:S02]  /*05f0*/  LEA R29, R6, R29, 0x3 ;  /* 0x0000001d061d7211 */ /* 0x000fc400078e18ff */
[C---:B------:R-:W-:Y:S02]  /*0600*/  LEA R8, R6.reuse, R8, 0x3 ;  /* 0x0000000806087211 */ /* 0x040fe400078e18ff */
[C---:B------:R-:W-:Y:S02]  /*0610*/  LEA R10, R6.reuse, R10, 0x3 ;  /* 0x0000000a060a7211 */ /* 0x040fe400078e18ff */
[----:B------:R-:W-:Y:S01]  /*0620*/  LEA R22, R6, R22, 0x3 ;  /* 0x0000001606167211 */ /* 0x000fe200078e18ff */
[----:B--2---:R-:W-:-:S05]  /*0630*/  FADD R25, R12, R15 ;  /* 0x0000000f0c197221 */ /* 0x004fca0000000000 */
[----:B------:R4:W-:Y:S01]  /*0640*/  STG.E desc[UR6][R16.64], R25 ;  /* 0x0000001910007986 */ /* 0x0009e2000c101906 */
[----:B------:R-:W-:Y:S05]  /*0650*/  @P1 BRA `(.L_x_1) ;  /* 0xfffffff800e81947 */ /* 0x000fea000383ffff */
.L_x_0:
[----:B--2---:R-:W-:Y:S05]  /*0660*/  @!P0 EXIT ;  /* 0x000000000000894d */ /* 0x004fea0003800000 */
[----:B------:R-:W-:Y:S02]  /*0670*/  ISETP.GE.U32.AND P0, PT, R2, 0x4, PT ;  /* 0x000000040200780c */ /* 0x000fe40003f06070 */
[----:B------:R-:W-:-:S04]  /*0680*/  LOP3.LUT R6, R0, 0x3, RZ, 0xc0, !PT ;  /* 0x0000000300067812 */ /* 0x000fc800078ec0ff */
[----:B------:R-:W-:-:S07]  /*0690*/  ISETP.NE.AND P1, PT, R6, RZ, PT ;  /* 0x000000ff0600720c */ /* 0x000fce0003f25270 */
[----:B------:R-:W-:Y:S06]  /*06a0*/  @!P0 BRA `(.L_x_2) ;  /* 0x0000000000a08947 */ /* 0x000fec0003800000 */
[----:B------:R-:W4:Y:S01]  /*06b0*/  LDC.64 R12, c[0x0][0x380] ;  /* 0x0000e000ff0c7b82 */ /* 0x000f220000000a00 */
[----:B01----:R-:W-:-:S04]  /*06c0*/  IMAD R2, R5, R3, R4 ;  /* 0x0000000305027224 */ /* 0x003fc800078e0204 */
[----:B---3--:R-:W-:-:S03]  /*06d0*/  IMAD R15, R2, UR4, R7 ;  /* 0x00000004020f7c24 */ /* 0x008fc6000f8e0207 */
[----:B------:R-:W0:Y:S08]  /*06e0*/  LDC.64 R10, c[0x0][0x388] ;  /* 0x0000e200ff0a7b82 */ /* 0x000e300000000a00 */
[----:B------:R-:W1:Y:S01]  /*06f0*/  LDC.64 R8, c[0x0][0x390] ;  /* 0x0000e400ff087b82 */ /* 0x000e620000000a00 */
[----:B----4-:R-:W-:-:S06]  /*0700*/  IMAD.WIDE R20, R15, 0x4, R12 ;  /* 0x000000040f147825 */ /* 0x010fcc00078e020c */
[----:B------:R-:W2:Y:S01]  /*0710*/  LDG.E R20, desc[UR6][R20.64] ;  /* 0x0000000614147981 */ /* 0x000ea2000c1e1900 */
[----:B0-----:R-:W-:-:S06]  /*0720*/  IMAD.WIDE R22, R15, 0x4, R10 ;  /* 0x000000040f167825 */ /* 0x001fcc00078e020a */
[----:B------:R-:W2:Y:S01]  /*0730*/  LDG.E R23, desc[UR6][R22.64] ;  /* 0x0000000616177981 */ /* 0x000ea2000c1e1900 */
[----:B------:R-:W-:Y:S01]  /*0740*/  IADD3 R2, PT, PT, R2, R3, RZ ;  /* 0x0000000302027210 */ /* 0x000fe20007ffe0ff */
[----:B-1----:R-:W-:-:S04]  /*0750*/  IMAD.WIDE R14, R15, 0x4, R8 ;  /* 0x000000040f0e7825 */ /* 0x002fc800078e0208 */
[----:B------:R-:W-:-:S04]  /*0760*/  IMAD R25, R2, UR4, R7 ;  /* 0x0000000402197c24 */ /* 0x000fc8000f8e0207 */
[----:B------:R-:W-:-:S04]  /*0770*/  IMAD.WIDE R16, R25, 0x4, R12 ;  /* 0x0000000419107825 */ /* 0x000fc800078e020c */
[----:B------:R-:W-:-:S04]  /*0780*/  IMAD.WIDE R18, R25, 0x4, R10 ;  /* 0x0000000419127825 */ /* 0x000fc800078e020a */
[----:B--2---:R-:W-:-:S05]  /*0790*/  FADD R27, R20, R23 ;  /* 0x00000017141b7221 */ /* 0x004fca0000000000 */
[----:B------:R0:W-:Y:S04]  /*07a0*/  STG.E desc[UR6][R14.64], R27 ;  /* 0x0000001b0e007986 */ /* 0x0001e8000c101906 */
[----:B------:R-:W2:Y:S04]  /*07b0*/  LDG.E R16, desc[UR6][R16.64] ;  /* 0x0000000610107981 */ /* 0x000ea8000c1e1900 */
[----:B------:R-:W2:Y:S01]  /*07c0*/  LDG.E R19, desc[UR6][R18.64] ;  /* 0x0000000612137981 */ /* 0x000ea2000c1e1900 */
[----:B------:R-:W-:Y:S01]  /*07d0*/  IADD3 R2, PT, PT, R2, R3, RZ ;  /* 0x0000000302027210 */ /* 0x000fe20007ffe0ff */
[----:B------:R-:W-:-:S04]  /*07e0*/  IMAD.WIDE R20, R25, 0x4, R8 ;  /* 0x0000000419147825 */ /* 0x000fc800078e0208 */
[----:B------:R-:W-:-:S04]  /*07f0*/  IMAD R26, R2, UR4, R7 ;  /* 0x00000004021a7c24 */ /* 0x000fc8000f8e0207 */
[----:B------:R-:W-:-:S04]  /*0800*/  IMAD.WIDE R22, R26, 0x4, R12 ;  /* 0x000000041a167825 */ /* 0x000fc800078e020c */
[----:B------:R-:W-:-:S04]  /*0810*/  IMAD.WIDE R24, R26, 0x4, R10 ;  /* 0x000000041a187825 */ /* 0x000fc800078e020a */
[----:B--2---:R-:W-:-:S05]  /*0820*/  FADD R29, R16, R19 ;  /* 0x00000013101d7221 */ /* 0x004fca0000000000 */
[----:B------:R2:W-:Y:S04]  /*0830*/  STG.E desc[UR6][R20.64], R29 ;  /* 0x0000001d14007986 */ /* 0x0005e8000c101906 */
[----:B------:R-:W3:Y:S04]  /*0840*/  LDG.E R22, desc[UR6][R22.64] ;  /* 0x0000000616167981 */ /* 0x000ee8000c1e1900 */
[----:B------:R-:W3:Y:S01]  /*0850*/  LDG.E R25, desc[UR6][R24.64] ;  /* 0x0000000618197981 */ /* 0x000ee2000c1e1900 */
[----:B------:R-:W-:Y:S01]  /*0860*/  IADD3 R2, PT, PT, R2, R3, RZ ;  /* 0x0000000302027210 */ /* 0x000fe20007ffe0ff */
[----:B0-----:R-:W-:-:S04]  /*0870*/  IMAD.WIDE R14, R26, 0x4, R8 ;  /* 0x000000041a0e7825 */ /* 0x001fc800078e0208 */
[----:B------:R-:W-:-:S04]  /*0880*/  IMAD R19, R2, UR4, R7 ;  /* 0x0000000402137c24 */ /* 0x000fc8000f8e0207 */
[----:B------:R-:W-:-:S04]  /*0890*/  IMAD.WIDE R12, R19, 0x4, R12 ;  /* 0x00000004130c7825 */ /* 0x000fc800078e020c */
[----:B------:R-:W-:-:S04]  /*08a0*/  IMAD.WIDE R10, R19, 0x4, R10 ;  /* 0x00000004130a7825 */ /* 0x000fc800078e020a */
[----:B---3--:R-:W-:-:S05]  /*08b0*/  FADD R17, R22, R25 ;  /* 0x0000001916117221 */ /* 0x008fca0000000000 */
[----:B------:R2:W-:Y:S04]  /*08c0*/  STG.E desc[UR6][R14.64], R17 ;  /* 0x000000110e007986 */ /* 0x0005e8000c101906 */
[----:B------:R-:W3:Y:S04]  /*08d0*/  LDG.E R12, desc[UR6][R12.64] ;  /* 0x000000060c0c7981 */ /* 0x000ee8000c1e1900 */
[----:B------:R-:W3:Y:S01]  /*08e0*/  LDG.E R11, desc[UR6][R10.64] ;  /* 0x000000060a0b7981 */ /* 0x000ee2000c1e1900 */
[----:B------:R-:W-:Y:S01]  /*08f0*/  IMAD.WIDE R8, R19, 0x4, R8 ;  /* 0x0000000413087825 */ /* 0x000fe200078e0208 */
[----:B------:R-:W-:-:S03]  /*0900*/  IADD3 R5, PT, PT, R5, 0x4, RZ ;  /* 0x0000000405057810 */ /* 0x000fc60007ffe0ff */
[----:B---3--:R-:W-:-:S05]  /*0910*/  FADD R19, R12, R11 ;  /* 0x0000000b0c137221 */ /* 0x008fca0000000000 */
[----:B------:R2:W-:Y:S02]  /*0920*/  STG.E desc[UR6][R8.64], R19 ;  /* 0x0000001308007986 */ /* 0x0005e4000c101906 */
.L_x_2:
[----:B------:R-:W-:Y:S05]  /*0930*/  @!P1 EXIT ;  /* 0x000000000000994d */ /* 0x000fea0003800000 */
[----:B------:R-:W-:Y:S02]  /*0940*/  ISETP.NE.AND P0, PT, R6, 0x1, PT ;  /* 0x000000010600780c */ /* 0x000fe40003f05270 */
[----:B------:R-:W-:-:S04]  /*0950*/  LOP3.LUT R0, R0, 0x1, RZ, 0xc0, !PT ;  /* 0x0000000100007812 */ /* 0x000fc800078ec0ff */
[----:B------:R-:W-:-:S07]  /*0960*/  ISETP.NE.U32.AND P1, PT, R0, 0x1, PT ;  /* 0x000000010000780c */ /* 0x000fce0003f25070 */
[----:B------:R-:W-:Y:S06]  /*0970*/  @!P0 BRA `(.L_x_3) ;  /* 0x0000000000588947 */ /* 0x000fec0003800000 */
[----:B------:R-:W5:Y:S01]  /*0980*/  LDC.64 R12, c[0x0][0x380] ;  /* 0x0000e000ff0c7b82 */ /* 0x000f620000000a00 */
[----:B01----:R-:W-:-:S04]  /*0990*/  IMAD R0, R5, R3, R4 ;  /* 0x0000000305007224 */ /* 0x003fc800078e0204 */
[----:B--23--:R-:W-:-:S03]  /*09a0*/  IMAD R19, R0, UR4, R7 ;  /* 0x0000000400137c24 */ /* 0x00cfc6000f8e0207 */
[----:B------:R-:W4:Y:S08]  /*09b0*/  LDC.64 R10, c[0x0][0x388] ;  /* 0x0000e200ff0a7b82 */ /* 0x000f300000000a00 */
[----:B------:R-:W0:Y:S01]  /*09c0*/  LDC.64 R8, c[0x0][0x390] ;  /* 0x0000e400ff087b82 */ /* 0x000e220000000a00 */
[----:B-----5:R-:W-:-:S06]  /*09d0*/  IMAD.WIDE R14, R19, 0x4, R12 ;  /* 0x00000004130e7825 */ /* 0x020fcc00078e020c */
[----:B------:R-:W2:Y:S01]  /*09e0*/  LDG.E R14, desc[UR6][R14.64] ;  /* 0x000000060e0e7981 */ /* 0x000ea2000c1e1900 */
[----:B----4-:R-:W-:-:S06]  /*09f0*/  IMAD.WIDE R16, R19, 0x4, R10 ;  /* 0x0000000413107825 */ /* 0x010fcc00078e020a */
[----:B------:R-:W2:Y:S01]  /*0a00*/  LDG.E R17, desc[UR6][R16.64] ;  /* 0x0000000610117981 */ /* 0x000ea2000c1e1900 */
[----:B------:R-:W-:Y:S01]  /*0a10*/  IADD3 R0, PT, PT, R0, R3, RZ ;  /* 0x0000000300007210 */ /* 0x000fe20007ffe0ff */
[----:B0-----:R-:W-:-:S04]  /*0a20*/  IMAD.WIDE R18, R19, 0x4, R8 ;  /* 0x0000000413127825 */ /* 0x001fc800078e0208 */
[----:B------:R-:W-:-:S04]  /*0a30*/  IMAD R23, R0, UR4, R7 ;  /* 0x0000000400177c24 */ /* 0x000fc8000f8e0207 */
[----:B------:R-:W-:-:S04]  /*0a40*/  IMAD.WIDE R12, R23, 0x4, R12 ;  /* 0x00000004170c7825 */ /* 0x000fc800078e020c */
[----:B------:R-:W-:-:S04]  /*0a50*/  IMAD.WIDE R10, R23, 0x4, R10 ;  /* 0x00000004170a7825 */ /* 0x000fc800078e020a */
[----:B--2---:R-:W-:-:S05]  /*0a60*/  FADD R21, R14, R17 ;  /* 0x000000110e157221 */ /* 0x004fca0000000000 */
[----:B------:R0:W-:Y:S04]  /*0a70*/  STG.E desc[UR6][R18.64], R21 ;  /* 0x0000001512007986 */ /* 0x0001e8000c101906 */
[----:B------:R-:W2:Y:S04]  /*0a80*/  LDG.E R12, desc[UR6][R12.64] ;  /* 0x000000060c0c7981 */ /* 0x000ea8000c1e1900 */
[----:B------:R-:W2:Y:S01]  /*0a90*/  LDG.E R11, desc[UR6][R10.64] ;  /* 0x000000060a0b7981 */ /* 0x000ea2000c1e1900 */
[----:B------:R-:W-:Y:S01]  /*0aa0*/  IMAD.WIDE R8, R23, 0x4, R8 ;  /* 0x0000000417087825 */ /* 0x000fe200078e0208 */
[----:B------:R-:W-:-:S03]  /*0ab0*/  IADD3 R5, PT, PT, R5, 0x2, RZ ;  /* 0x0000000205057810 */ /* 0x000fc60007ffe0ff */
[----:B--2---:R-:W-:-:S05]  /*0ac0*/  FADD R15, R12, R11 ;  /* 0x0000000b0c0f7221 */ /* 0x004fca0000000000 */
[----:B------:R0:W-:Y:S02]  /*0ad0*/  STG.E desc[UR6][R8.64], R15 ;  /* 0x0000000f08007986 */ /* 0x0001e4000c101906 */
.L_x_3:
[----:B------:R-:W-:Y:S05]  /*0ae0*/  @P1 EXIT ;  /* 0x000000000000194d */ /* 0x000fea0003800000 */
[----:B0-2---:R-:W0:Y:S01]  /*0af0*/  LDC.64 R8, c[0x0][0x380] ;  /* 0x0000e000ff087b82 */ /* 0x005e220000000a00 */
[----:B-1----:R-:W-:-:S04]  /*0b00*/  IMAD R4, R3, R5, R4 ;  /* 0x0000000503047224 */ /* 0x002fc800078e0204 */
[----:B---3--:R-:W-:-:S03]  /*0b10*/  IMAD R13, R4, UR4, R7 ;  /* 0x00000004040d7c24 */ /* 0x008fc6000f8e0207 */
[----:B------:R-:W1:Y:S08]  /*0b20*/  LDC.64 R10, c[0x0][0x388] ;  /* 0x0000e200ff0a7b82 */ /* 0x000e700000000a00 */
[----:B------:R-:W2:Y:S01]  /*0b30*/  LDC.64 R6, c[0x0][0x390] ;  /* 0x0000e400ff067b82 */ /* 0x000ea20000000a00 */
[----:B0-----:R-:W-:-:S06]  /*0b40*/  IMAD.WIDE R2, R13, 0x4, R8 ;  /* 0x000000040d027825 */ /* 0x001fcc00078e0208 */
[----:B------:R-:W3:Y:S01]  /*0b50*/  LDG.E R2, desc[UR6][R2.64] ;  /* 0x0000000602027981 */ /* 0x000ee2000c1e1900 */
[----:B-1----:R-:W-:-:S06]  /*0b60*/  IMAD.WIDE R4, R13, 0x4, R10 ;  /* 0x000000040d047825 */ /* 0x002fcc00078e020a */
[----:B------:R-:W3:Y:S01]  /*0b70*/  LDG.E R5, desc[UR6][R4.64] ;  /* 0x0000000604057981 */ /* 0x000ee2000c1e1900 */
[----:B--2---:R-:W-:-:S04]  /*0b80*/  IMAD.WIDE R6, R13, 0x4, R6 ;  /* 0x000000040d067825 */ /* 0x004fc800078e0206 */
[----:B---3--:R-:W-:-:S05]  /*0b90*/  FADD R9, R2, R5 ;  /* 0x0000000502097221 */ /* 0x008fca0000000000 */
[----:B------:R-:W-:Y:S01]  /*0ba0*/  STG.E desc[UR6][R6.64], R9 ;  /* 0x0000000906007986 */ /* 0x000fe2000c101906 */
[----:B------:R-:W-:Y:S05]  /*0bb0*/  EXIT ;  /* 0x000000000000794d */ /* 0x000fea0003800000 */
.L_x_4:
[----:B------:R-:W-:-:S00]  /*0bc0*/  BRA `(.L_x_4) ;  /* 0xfffffffc00fc7947 */ /* 0x000fc0000383ffff */
[----:B------:R-:W-:-:S00]  /*0bd0*/  NOP ;  /* 0x0000000000007918 */ /* 0x000fc00000000000 */
        /* <DEDUP_REMOVED lines=10> */
.L_x_5:


//--------------------- .nv.shared.reserved.0     --------------------------
	.section	.nv.shared.reserved.0,"aw",@nobits
	.weak		__nv_reservedSMEM_offset_0_alias
	.size		__nv_reservedSMEM_offset_0_alias, 0, 64
	.other		__nv_reservedSMEM_offset_0_alias,@"STO_CUDA_RESERVED_SHARED STV_DEFAULT"
__nv_reservedSMEM_offset_0_alias:
	.zero		0
	.zero		64


//--------------------- .nv.constant0._Z10AddVectorsPKfS0_Pfi --------------------------
	.section	.nv.constant0._Z10AddVectorsPKfS0_Pfi,"a",@progbits
	.sectionflags	@""
	.align	4
.nv.constant0._Z10AddVectorsPKfS0_Pfi:
	.zero		924


//--------------------- SYMBOLS --------------------------

	.type		.nv.reservedSmem.offset0,@object
	.size		.nv.reservedSmem.offset0,0x4
